//
// Generated by NVIDIA NVVM Compiler
//
// Compiler Build ID: CL-36424714
// Cuda compilation tools, release 13.0, V13.0.88
// Based on NVVM 20.0.0
//

.version 9.0
.target sm_100
.address_size 64

	// .globl	mortonBuildKernel

.visible .entry mortonBuildKernel(
	.param .u64 .ptr .align 1 mortonBuildKernel_param_0,
	.param .u32 mortonBuildKernel_param_1,
	.param .u32 mortonBuildKernel_param_2,
	.param .u32 mortonBuildKernel_param_3
)
{
	.reg .pred 	%p<6>;
	.reg .b32 	%r<25>;
	.reg .b32 	%f<15>;
	.reg .b64 	%rd<9>;

	ld.param.u64 	%rd2, [mortonBuildKernel_param_0];
	ld.param.u32 	%r8, [mortonBuildKernel_param_1];
	ld.param.u32 	%r9, [mortonBuildKernel_param_2];
	ld.param.u32 	%r10, [mortonBuildKernel_param_3];
	mov.u32 	%r11, %ctaid.x;
	mov.u32 	%r12, %ntid.x;
	mov.u32 	%r13, %tid.x;
	mad.lo.s32 	%r1, %r11, %r12, %r13;
	setp.ge.u32 	%p1, %r1, %r10;
	@%p1 bra 	$L__BB0_7;
	cvta.to.global.u64 	%rd3, %rd2;
	mul.lo.s32 	%r14, %r9, %r1;
	mul.wide.u32 	%rd4, %r14, 4;
	add.s64 	%rd1, %rd3, %rd4;
	setp.eq.s32 	%p2, %r8, 0;
	@%p2 bra 	$L__BB0_7;
	mov.b32 	%r23, 0;
$L__BB0_3:
	sub.s32 	%r16, %r8, %r23;
	cvt.rn.f32.u32 	%f2, %r16;
	add.f32 	%f3, %f2, %f2;
	ex2.approx.f32 	%f1, %f3;
	setp.leu.f32 	%p3, %f1, 0f00000000;
	@%p3 bra 	$L__BB0_6;
	not.b32 	%r18, %r23;
	add.s32 	%r19, %r8, %r18;
	cvt.rn.f32.u32 	%f4, %r19;
	add.f32 	%f5, %f4, %f4;
	ex2.approx.f32 	%f6, %f5;
	add.f32 	%f7, %f6, 0fBF800000;
	div.rn.f32 	%f8, %f7, 0f40400000;
	cvt.rzi.u32.f32 	%r3, %f8;
	add.f32 	%f9, %f1, 0fBF800000;
	div.rn.f32 	%f10, %f9, 0f40400000;
	cvt.rzi.u32.f32 	%r4, %f10;
	mov.b32 	%r24, 0;
$L__BB0_5:
	add.s32 	%r20, %r24, %r4;
	mul.wide.u32 	%rd5, %r20, 4;
	add.s64 	%rd6, %rd1, %rd5;
	ld.global.f32 	%f11, [%rd6];
	shr.u32 	%r21, %r24, 2;
	add.s32 	%r22, %r21, %r3;
	mul.wide.u32 	%rd7, %r22, 4;
	add.s64 	%rd8, %rd1, %rd7;
	ld.global.f32 	%f12, [%rd8];
	add.f32 	%f13, %f11, %f12;
	st.global.f32 	[%rd8], %f13;
	add.s32 	%r24, %r24, 1;
	cvt.rn.f32.u32 	%f14, %r24;
	setp.gt.f32 	%p4, %f1, %f14;
	@%p4 bra 	$L__BB0_5;
$L__BB0_6:
	add.s32 	%r23, %r23, 1;
	setp.ne.s32 	%p5, %r23, %r8;
	@%p5 bra 	$L__BB0_3;
$L__BB0_7:
	ret;

}
	// .globl	mortonClearKernel
.visible .entry mortonClearKernel(
	.param .u64 .ptr .align 1 mortonClearKernel_param_0,
	.param .u32 mortonClearKernel_param_1
)
{
	.reg .pred 	%p<2>;
	.reg .b32 	%r<7>;
	.reg .b64 	%rd<5>;

	ld.param.u64 	%rd1, [mortonClearKernel_param_0];
	ld.param.u32 	%r2, [mortonClearKernel_param_1];
	mov.u32 	%r3, %ctaid.x;
	mov.u32 	%r4, %ntid.x;
	mov.u32 	%r5, %tid.x;
	mad.lo.s32 	%r1, %r3, %r4, %r5;
	setp.ge.u32 	%p1, %r1, %r2;
	@%p1 bra 	$L__BB1_2;
	cvta.to.global.u64 	%rd2, %rd1;
	mul.wide.u32 	%rd3, %r1, 4;
	add.s64 	%rd4, %rd2, %rd3;
	mov.b32 	%r6, 0;
	st.global.u32 	[%rd4], %r6;
$L__BB1_2:
	ret;

}


// ===== COMPILED SASS (sm_100) =====

	.target	sm_100

	.elftype	@"ET_EXEC"


//--------------------- .note.nv.tkinfo           --------------------------
	.section	.note.nv.tkinfo,"",@"SHT_NOTE"
	.sectionflags	@"SHF_NOTE_NV_TKINFO"
	.tkinfo
        /*0018*/ 	.word	0x00000002
        /*0030*/ 	.string	""
        /*0030*/ 	.string	"ptxas"
        /*0030*/ 	.string	"Cuda compilation tools, release 13.0, V13.0.88"
        /*0030*/ 	.string	"Build cuda_13.0.r13.0/compiler.36424714_0"
        /*0030*/ 	.string	"-arch sm_100 -m 64 "



//--------------------- .note.nv.cuinfo           --------------------------
	.section	.note.nv.cuinfo,"",@"SHT_NOTE"
	.sectionflags	@"SHF_NOTE_NV_CUINFO"
        /*0018*/ 	.short	0x0002
        /*001a*/ 	.short	0x0064
        /*001c*/ 	.short	0x0082
	.zero		2


//--------------------- .nv.info                  --------------------------
	.section	.nv.info,"",@"SHT_CUDA_INFO"
	.align	4


	//----- nvinfo : EIATTR_REGCOUNT
	.align		4
        /*0000*/ 	.byte	0x04, 0x2f
        /*0002*/ 	.short	(.L_1 - .L_0)
	.align		4
.L_0:
        /*0004*/ 	.word	index@(mortonBuildKernel)
        /*0008*/ 	.word	0x00000013


	//----- nvinfo : EIATTR_FRAME_SIZE
	.align		4
.L_1:
        /*000c*/ 	.byte	0x04, 0x11
        /*000e*/ 	.short	(.L_3 - .L_2)
	.align		4
.L_2:
        /*0010*/ 	.word	index@($__internal_0_$__cuda_sm3x_div_rn_noftz_f32_slowpath)
        /*0014*/ 	.word	0x00000000


	//----- nvinfo : EIATTR_FRAME_SIZE
	.align		4
.L_3:
        /*0018*/ 	.byte	0x04, 0x11
        /*001a*/ 	.short	(.L_5 - .L_4)
	.align		4
.L_4:
        /*001c*/ 	.word	index@(mortonBuildKernel)
        /*0020*/ 	.word	0x00000000


	//----- nvinfo : EIATTR_REGCOUNT
	.align		4
.L_5:
        /*0024*/ 	.byte	0x04, 0x2f
        /*0026*/ 	.short	(.L_7 - .L_6)
	.align		4
.L_6:
        /*0028*/ 	.word	index@(mortonClearKernel)
        /*002c*/ 	.word	0x00000008


	//----- nvinfo : EIATTR_FRAME_SIZE
	.align		4
.L_7:
        /*0030*/ 	.byte	0x04, 0x11
        /*0032*/ 	.short	(.L_9 - .L_8)
	.align		4
.L_8:
        /*0034*/ 	.word	index@(mortonClearKernel)
        /*0038*/ 	.word	0x00000000


	//----- nvinfo : EIATTR_MIN_STACK_SIZE
	.align		4
.L_9:
        /*003c*/ 	.byte	0x04, 0x12
        /*003e*/ 	.short	(.L_11 - .L_10)
	.align		4
.L_10:
        /*0040*/ 	.word	index@(mortonClearKernel)
        /*0044*/ 	.word	0x00000000


	//----- nvinfo : EIATTR_MIN_STACK_SIZE
	.align		4
.L_11:
        /*0048*/ 	.byte	0x04, 0x12
        /*004a*/ 	.short	(.L_13 - .L_12)
	.align		4
.L_12:
        /*004c*/ 	.word	index@(mortonBuildKernel)
        /*0050*/ 	.word	0x00000000
.L_13:


//--------------------- .nv.compat                --------------------------
	.section	.nv.compat,"",@"SHT_CUDA_COMPAT_INFO"
	.align	4
        /*0000*/ 	.byte	0x02, 0x09, 0x00, 0x00, 0x02, 0x02, 0x01, 0x00, 0x02, 0x05, 0x05, 0x00, 0x03, 0x07, 0x01, 0x01
        /*0010*/ 	.byte	0x02, 0x03, 0x00, 0x00, 0x02, 0x06, 0x01, 0x00, 0x04, 0x0b, 0x08, 0x00, 0x01, 0x00, 0x00, 0x00
        /*0020*/ 	.byte	0x00, 0x00, 0x00, 0x00


//--------------------- .nv.info.mortonClearKernel --------------------------
	.section	.nv.info.mortonClearKernel,"",@"SHT_CUDA_INFO"
	.sectionflags	@""
	.align	4


	//----- nvinfo : EIATTR_CUDA_API_VERSION
	.align		4
        /*0000*/ 	.byte	0x04, 0x37
        /*0002*/ 	.short	(.L_15 - .L_14)
.L_14:
        /*0004*/ 	.word	0x00000082


	//----- nvinfo : EIATTR_KPARAM_INFO
	.align		4
.L_15:
        /*0008*/ 	.byte	0x04, 0x17
        /*000a*/ 	.short	(.L_17 - .L_16)
.L_16:
        /*000c*/ 	.word	0x00000000
        /*0010*/ 	.short	0x0001
        /*0012*/ 	.short	0x0008
        /*0014*/ 	.byte	0x00, 0xf0, 0x11, 0x00


	//----- nvinfo : EIATTR_KPARAM_INFO
	.align		4
.L_17:
        /*0018*/ 	.byte	0x04, 0x17
        /*001a*/ 	.short	(.L_19 - .L_18)
.L_18:
        /*001c*/ 	.word	0x00000000
        /*0020*/ 	.short	0x0000
        /*0022*/ 	.short	0x0000
        /*0024*/ 	.byte	0x00, 0xf5, 0x21, 0x00


	//----- nvinfo : EIATTR_SPARSE_MMA_MASK
	.align		4
.L_19:
        /*0028*/ 	.byte	0x03, 0x50
        /*002a*/ 	.short	0x0000


	//----- nvinfo : EIATTR_MAXREG_COUNT
	.align		4
        /*002c*/ 	.byte	0x03, 0x1b
        /*002e*/ 	.short	0x00ff


	//----- nvinfo : EIATTR_MERCURY_ISA_VERSION
	.align		4
        /*0030*/ 	.byte	0x03, 0x5f
        /*0032*/ 	.short	0x0101


	//----- nvinfo : EIATTR_VRC_CTA_INIT_COUNT
	.align		4
        /*0034*/ 	.byte	0x02, 0x4a
	.zero		1
	.zero		1


	//----- nvinfo : EIATTR_EXIT_INSTR_OFFSETS
	.align		4
        /*0038*/ 	.byte	0x04, 0x1c
        /*003a*/ 	.short	(.L_21 - .L_20)


	//   ....[0]....
.L_20:
        /*003c*/ 	.word	0x00000070


	//   ....[1]....
        /*0040*/ 	.word	0x000000c0


	//----- nvinfo : EIATTR_CBANK_PARAM_SIZE
	.align		4
.L_21:
        /*0044*/ 	.byte	0x03, 0x19
        /*0046*/ 	.short	0x000c


	//----- nvinfo : EIATTR_PARAM_CBANK
	.align		4
        /*0048*/ 	.byte	0x04, 0x0a
        /*004a*/ 	.short	(.L_23 - .L_22)
	.align		4
.L_22:
        /*004c*/ 	.word	index@(.nv.constant0.mortonClearKernel)
        /*0050*/ 	.short	0x0380
        /*0052*/ 	.short	0x000c


	//----- nvinfo : EIATTR_SW_WAR
	.align		4
.L_23:
        /*0054*/ 	.byte	0x04, 0x36
        /*0056*/ 	.short	(.L_25 - .L_24)
.L_24:
        /*0058*/ 	.word	0x00000008
.L_25:


//--------------------- .nv.info.mortonBuildKernel --------------------------
	.section	.nv.info.mortonBuildKernel,"",@"SHT_CUDA_INFO"
	.sectionflags	@""
	.align	4


	//----- nvinfo : EIATTR_CUDA_API_VERSION
	.align		4
        /*0000*/ 	.byte	0x04, 0x37
        /*0002*/ 	.short	(.L_27 - .L_26)
.L_26:
        /*0004*/ 	.word	0x00000082


	//----- nvinfo : EIATTR_KPARAM_INFO
	.align		4
.L_27:
        /*0008*/ 	.byte	0x04, 0x17
        /*000a*/ 	.short	(.L_29 - .L_28)
.L_28:
        /*000c*/ 	.word	0x00000000
        /*0010*/ 	.short	0x0003
        /*0012*/ 	.short	0x0010
        /*0014*/ 	.byte	0x00, 0xf0, 0x11, 0x00


	//----- nvinfo : EIATTR_KPARAM_INFO
	.align		4
.L_29:
        /*0018*/ 	.byte	0x04, 0x17
        /*001a*/ 	.short	(.L_31 - .L_30)
.L_30:
        /*001c*/ 	.word	0x00000000
        /*0020*/ 	.short	0x0002
        /*0022*/ 	.short	0x000c
        /*0024*/ 	.byte	0x00, 0xf0, 0x11, 0x00


	//----- nvinfo : EIATTR_KPARAM_INFO
	.align		4
.L_31:
        /*0028*/ 	.byte	0x04, 0x17
        /*002a*/ 	.short	(.L_33 - .L_32)
.L_32:
        /*002c*/ 	.word	0x00000000
        /*0030*/ 	.short	0x0001
        /*0032*/ 	.short	0x0008
        /*0034*/ 	.byte	0x00, 0xf0, 0x11, 0x00


	//----- nvinfo : EIATTR_KPARAM_INFO
	.align		4
.L_33:
        /*0038*/ 	.byte	0x04, 0x17
        /*003a*/ 	.short	(.L_35 - .L_34)
.L_34:
        /*003c*/ 	.word	0x00000000
        /*0040*/ 	.short	0x0000
        /*0042*/ 	.short	0x0000
        /*0044*/ 	.byte	0x00, 0xf5, 0x21, 0x00


	//----- nvinfo : EIATTR_SPARSE_MMA_MASK
	.align		4
.L_35:
        /*0048*/ 	.byte	0x03, 0x50
        /*004a*/ 	.short	0x0000


	//----- nvinfo : EIATTR_MAXREG_COUNT
	.align		4
        /*004c*/ 	.byte	0x03, 0x1b
        /*004e*/ 	.short	0x00ff


	//----- nvinfo : EIATTR_MERCURY_ISA_VERSION
	.align		4
        /*0050*/ 	.byte	0x03, 0x5f
        /*0052*/ 	.short	0x0101


	//----- nvinfo : EIATTR_VRC_CTA_INIT_COUNT
	.align		4
        /*0054*/ 	.byte	0x02, 0x4a
	.zero		1
	.zero		1


	//----- nvinfo : EIATTR_EXIT_INSTR_OFFSETS
	.align		4
        /*0058*/ 	.byte	0x04, 0x1c
        /*005a*/ 	.short	(.L_37 - .L_36)


	//   ....[0]....
.L_36:
        /*005c*/ 	.word	0x00000070


	//   ....[1]....
        /*0060*/ 	.word	0x000000c0


	//   ....[2]....
        /*0064*/ 	.word	0x000004e0


	//----- nvinfo : EIATTR_CRS_STACK_SIZE
	.align		4
.L_37:
        /*0068*/ 	.byte	0x04, 0x1e
        /*006a*/ 	.short	(.L_39 - .L_38)
.L_38:
        /*006c*/ 	.word	0x00000000


	//----- nvinfo : EIATTR_CBANK_PARAM_SIZE
	.align		4
.L_39:
        /*0070*/ 	.byte	0x03, 0x19
        /*0072*/ 	.short	0x0014


	//----- nvinfo : EIATTR_PARAM_CBANK
	.align		4
        /*0074*/ 	.byte	0x04, 0x0a
        /*0076*/ 	.short	(.L_41 - .L_40)
	.align		4
.L_40:
        /*0078*/ 	.word	index@(.nv.constant0.mortonBuildKernel)
        /*007c*/ 	.short	0x0380
        /*007e*/ 	.short	0x0014


	//----- nvinfo : EIATTR_SW_WAR
	.align		4
.L_41:
        /*0080*/ 	.byte	0x04, 0x36
        /*0082*/ 	.short	(.L_43 - .L_42)
.L_42:
        /*0084*/ 	.word	0x00000008
.L_43:


//--------------------- .nv.callgraph             --------------------------
	.section	.nv.callgraph,"",@"SHT_CUDA_CALLGRAPH"
	.align	4
	.sectionentsize	8
	.align		4
        /*0000*/ 	.word	0x00000000
	.align		4
        /*0004*/ 	.word	0xffffffff
	.align		4
        /*0008*/ 	.word	0x00000000
	.align		4
        /*000c*/ 	.word	0xfffffffe
	.align		4
        /*0010*/ 	.word	0x00000000
	.align		4
        /*0014*/ 	.word	0xfffffffd
	.align		4
        /*0018*/ 	.word	0x00000000
	.align		4
        /*001c*/ 	.word	0xfffffffc


//--------------------- .text.mortonClearKernel   --------------------------
	.section	.text.mortonClearKernel,"ax",@progbits
	.align	128
        .global         mortonClearKernel
        .type           mortonClearKernel,@function
        .size           mortonClearKernel,(.L_x_16 - mortonClearKernel)
        .other          mortonClearKernel,@"STO_CUDA_ENTRY STV_DEFAULT"
mortonClearKernel:
.text.mortonClearKernel:
[----:B------:R-:W-:Y:S01]  /*0000*/  LDC R1, c[0x0][0x37c] ;  /* 0x0000df00ff017b82 */ /* 0x000fe20000000800 */
[----:B------:R-:W0:Y:S07]  /*0010*/  S2R R0, SR_TID.X ;  /* 0x0000000000007919 */ /* 0x000e2e0000002100 */
[----:B------:R-:W0:Y:S01]  /*0020*/  S2UR UR4, SR_CTAID.X ;  /* 0x00000000000479c3 */ /* 0x000e220000002500 */
[----:B------:R-:W1:Y:S07]  /*0030*/  LDCU UR5, c[0x0][0x388] ;  /* 0x00007100ff0577ac */ /* 0x000e6e0008000800 */
[----:B------:R-:W0:Y:S02]  /*0040*/  LDC R5, c[0x0][0x360] ;  /* 0x0000d800ff057b82 */ /* 0x000e240000000800 */
[----:B0-----:R-:W-:-:S05]  /*0050*/  IMAD R5, R5, UR4, R0 ;  /* 0x0000000405057c24 */ /* 0x001fca000f8e0200 */
[----:B-1----:R-:W-:-:S13]  /*0060*/  ISETP.GE.U32.AND P0, PT, R5, UR5, PT ;  /* 0x0000000505007c0c */ /* 0x002fda000bf06070 */
[----:B------:R-:W-:Y:S05]  /*0070*/  @P0 EXIT ;  /* 0x000000000000094d */ /* 0x000fea0003800000 */
[----:B------:R-:W0:Y:S01]  /*0080*/  LDC.64 R2, c[0x0][0x380] ;  /* 0x0000e000ff027b82 */ /* 0x000e220000000a00 */
[----:B------:R-:W1:Y:S01]  /*0090*/  LDCU.64 UR4, c[0x0][0x358] ;  /* 0x00006b00ff0477ac */ /* 0x000e620008000a00 */
[----:B0-----:R-:W-:-:S05]  /*00a0*/  IMAD.WIDE.U32 R2, R5, 0x4, R2 ;  /* 0x0000000405027825 */ /* 0x001fca00078e0002 */
[----:B-1----:R-:W-:Y:S01]  /*00b0*/  STG.E desc[UR4][R2.64], RZ ;  /* 0x000000ff02007986 */ /* 0x002fe2000c101904 */
[----:B------:R-:W-:Y:S05]  /*00c0*/  EXIT ;  /* 0x000000000000794d */ /* 0x000fea0003800000 */
.L_x_0:
[----:B------:R-:W-:-:S00]  /*00d0*/  BRA `(.L_x_0) ;  /* 0xfffffffc00fc7947 */ /* 0x000fc0000383ffff */
[----:B------:R-:W-:-:S00]  /*00e0*/  NOP ;  /* 0x0000000000007918 */ /* 0x000fc00000000000 */
        /* <DEDUP_REMOVED lines=9> */
.L_x_16:


//--------------------- .text.mortonBuildKernel   --------------------------
	.section	.text.mortonBuildKernel,"ax",@progbits
	.align	128
        .global         mortonBuildKernel
        .type           mortonBuildKernel,@function
        .size           mortonBuildKernel,(.L_x_15 - mortonBuildKernel)
        .other          mortonBuildKernel,@"STO_CUDA_ENTRY STV_DEFAULT"
mortonBuildKernel:
.text.mortonBuildKernel:
        /* <DEDUP_REMOVED lines=8> */
[----:B------:R-:W0:Y:S01]  /*0080*/  LDCU.64 UR4, c[0x0][0x388] ;  /* 0x00007100ff0477ac */ /* 0x000e220008000a00 */
[----:B------:R-:W1:Y:S01]  /*0090*/  LDC.64 R4, c[0x0][0x380] ;  /* 0x0000e000ff047b82 */ /* 0x000e620000000a00 */
[----:B0-----:R-:W-:Y:S01]  /*00a0*/  ISETP.NE.AND P0, PT, RZ, UR4, PT ;  /* 0x00000004ff007c0c */ /* 0x001fe2000bf05270 */
[----:B------:R-:W-:-:S12]  /*00b0*/  IMAD R3, R0, UR5, RZ ;  /* 0x0000000500037c24 */ /* 0x000fd8000f8e02ff */
[----:B------:R-:W-:Y:S05]  /*00c0*/  @!P0 EXIT ;  /* 0x000000000000894d */ /* 0x000fea0003800000 */
[----:B-1----:R-:W-:Y:S01]  /*00d0*/  IMAD.WIDE.U32 R4, R3, 0x4, R4 ;  /* 0x0000000403047825 */ /* 0x002fe200078e0004 */
[----:B------:R-:W0:Y:S01]  /*00e0*/  LDCU.64 UR8, c[0x0][0x358] ;  /* 0x00006b00ff0877ac */ /* 0x000e220008000a00 */
[----:B------:R-:W-:-:S05]  /*00f0*/  UMOV UR4, URZ ;  /* 0x000000ff00047c82 */ /* 0x000fca0008000000 */
.L_x_5:
[----:B------:R-:W1:Y:S02]  /*0100*/  LDCU UR6, c[0x0][0x388] ;  /* 0x00007100ff0677ac */ /* 0x000e640008000800 */
[----:B-1----:R-:W-:-:S06]  /*0110*/  UIADD3 UR5, UPT, UPT, -UR4, UR6, URZ ;  /* 0x0000000604057290 */ /* 0x002fcc000fffe1ff */
[----:B------:R-:W-:-:S05]  /*0120*/  I2FP.F32.U32 R0, UR5 ;  /* 0x0000000500007c45 */ /* 0x000fca0008201000 */
[----:B------:R-:W-:-:S05]  /*0130*/  FADD R0, R0, R0 ;  /* 0x0000000000007221 */ /* 0x000fca0000000000 */
[----:B------:R-:W-:-:S13]  /*0140*/  FSETP.GEU.AND P0, PT, R0, -126, PT ;  /* 0xc2fc00000000780b */ /* 0x000fda0003f0e000 */
[----:B------:R-:W-:-:S04]  /*0150*/  @!P0 FMUL R0, R0, 0.5 ;  /* 0x3f00000000008820 */ /* 0x000fc80000400000 */
[----:B------:R-:W1:Y:S02]  /*0160*/  MUFU.EX2 R2, R0 ;  /* 0x0000000000027308 */ /* 0x000e640000000800 */
[----:B-1----:R-:W-:-:S05]  /*0170*/  @!P0 FMUL R2, R2, R2 ;  /* 0x0000000202028220 */ /* 0x002fca0000400000 */
[----:B------:R-:W-:-:S13]  /*0180*/  FSETP.GT.AND P0, PT, R2, RZ, PT ;  /* 0x000000ff0200720b */ /* 0x000fda0003f04000 */
[----:B--2---:R-:W-:Y:S05]  /*0190*/  @!P0 BRA `(.L_x_1) ;  /* 0x0000000000c08947 */ /* 0x004fea0003800000 */
[----:B------:R-:W-:Y:S01]  /*01a0*/  ULOP3.LUT UR5, URZ, UR4, URZ, 0x33, !UPT ;  /* 0x00000004ff057292 */ /* 0x000fe2000f8e33ff */
[----:B------:R-:W-:Y:S02]  /*01b0*/  IMAD.MOV.U32 R8, RZ, RZ, 0x3eaaaaab ;  /* 0x3eaaaaabff087424 */ /* 0x000fe400078e00ff */
[----:B------:R-:W-:Y:S01]  /*01c0*/  IMAD.MOV.U32 R7, RZ, RZ, 0x40400000 ;  /* 0x40400000ff077424 */ /* 0x000fe200078e00ff */
[----:B------:R-:W-:-:S03]  /*01d0*/  UIADD3 UR5, UPT, UPT, UR5, UR6, URZ ;  /* 0x0000000605057290 */ /* 0x000fc6000fffe0ff */
[----:B------:R-:W-:-:S03]  /*01e0*/  FFMA R6, R8, -R7, 1 ;  /* 0x3f80000008067423 */ /* 0x000fc60000000807 */
[----:B------:R-:W-:Y:S01]  /*01f0*/  I2FP.F32.U32 R0, UR5 ;  /* 0x0000000500007c45 */ /* 0x000fe20008201000 */
[----:B------:R-:W-:-:S04]  /*0200*/  FFMA R6, R6, R8, 0.3333333432674407959 ;  /* 0x3eaaaaab06067423 */ /* 0x000fc80000000008 */
[----:B------:R-:W-:-:S05]  /*0210*/  FADD R0, R0, R0 ;  /* 0x0000000000007221 */ /* 0x000fca0000000000 */
[----:B------:R-:W-:-:S13]  /*0220*/  FSETP.GEU.AND P0, PT, R0, -126, PT ;  /* 0xc2fc00000000780b */ /* 0x000fda0003f0e000 */
[----:B------:R-:W-:-:S04]  /*0230*/  @!P0 FMUL R0, R0, 0.5 ;  /* 0x3f00000000008820 */ /* 0x000fc80000400000 */
[----:B------:R-:W1:Y:S02]  /*0240*/  MUFU.EX2 R3, R0 ;  /* 0x0000000000037308 */ /* 0x000e640000000800 */
[----:B-1----:R-:W-:-:S04]  /*0250*/  @!P0 FMUL R3, R3, R3 ;  /* 0x0000000303038220 */ /* 0x002fc80000400000 */
[----:B------:R-:W-:-:S04]  /*0260*/  FADD R3, R3, -1 ;  /* 0xbf80000003037421 */ /* 0x000fc80000000000 */
[----:B------:R-:W1:Y:S01]  /*0270*/  FCHK P0, R3, 3 ;  /* 0x4040000003007902 */ /* 0x000e620000000000 */
[----:B------:R-:W-:-:S04]  /*0280*/  FFMA R8, R3, R6, RZ ;  /* 0x0000000603087223 */ /* 0x000fc800000000ff */
[----:B------:R-:W-:-:S04]  /*0290*/  FFMA R9, R8, -3, R3 ;  /* 0xc040000008097823 */ /* 0x000fc80000000003 */
[----:B------:R-:W-:Y:S01]  /*02a0*/  FFMA R6, R6, R9, R8 ;  /* 0x0000000906067223 */ /* 0x000fe20000000008 */
[----:B-1----:R-:W-:Y:S06]  /*02b0*/  @!P0 BRA `(.L_x_2) ;  /* 0x00000000000c8947 */ /* 0x002fec0003800000 */
[----:B------:R-:W-:-:S07]  /*02c0*/  MOV R8, 0x2e0 ;  /* 0x000002e000087802 */ /* 0x000fce0000000f00 */
[----:B0-----:R-:W-:Y:S05]  /*02d0*/  CALL.REL.NOINC `($__internal_0_$__cuda_sm3x_div_rn_noftz_f32_slowpath) ;  /* 0x0000000000847944 */ /* 0x001fea0003c00000 */
[----:B------:R-:W-:-:S07]  /*02e0*/  IMAD.MOV.U32 R6, RZ, RZ, R0 ;  /* 0x000000ffff067224 */ /* 0x000fce00078e0000 */
.L_x_2:
[----:B------:R-:W-:Y:S01]  /*02f0*/  FADD R10, R2, -1 ;  /* 0xbf800000020a7421 */ /* 0x000fe20000000000 */
[----:B------:R-:W-:Y:S01]  /*0300*/  IMAD.MOV.U32 R0, RZ, RZ, 0x3eaaaaab ;  /* 0x3eaaaaabff007424 */ /* 0x000fe200078e00ff */
[----:B------:R-:W-:Y:S03]  /*0310*/  F2I.U32.TRUNC.NTZ R6, R6 ;  /* 0x0000000600067305 */ /* 0x000fe6000020f000 */
[----:B------:R-:W-:-:S04]  /*0320*/  FFMA R3, R0, -R7, 1 ;  /* 0x3f80000000037423 */ /* 0x000fc80000000807 */
[----:B------:R-:W-:Y:S01]  /*0330*/  FFMA R0, R3, R0, 0.3333333432674407959 ;  /* 0x3eaaaaab03007423 */ /* 0x000fe20000000000 */
[----:B------:R-:W1:Y:S03]  /*0340*/  FCHK P0, R10, 3 ;  /* 0x404000000a007902 */ /* 0x000e660000000000 */
[----:B------:R-:W-:-:S04]  /*0350*/  FFMA R3, R0, R10, RZ ;  /* 0x0000000a00037223 */ /* 0x000fc800000000ff */
[----:B------:R-:W-:-:S04]  /*0360*/  FFMA R8, R3, -3, R10 ;  /* 0xc040000003087823 */ /* 0x000fc8000000000a */
[----:B------:R-:W-:Y:S01]  /*0370*/  FFMA R0, R0, R8, R3 ;  /* 0x0000000800007223 */ /* 0x000fe20000000003 */
[----:B-1----:R-:W-:Y:S06]  /*0380*/  @!P0 BRA `(.L_x_3) ;  /* 0x00000000000c8947 */ /* 0x002fec0003800000 */
[----:B------:R-:W-:Y:S01]  /*0390*/  IMAD.MOV.U32 R3, RZ, RZ, R10 ;  /* 0x000000ffff037224 */ /* 0x000fe200078e000a */
[----:B------:R-:W-:-:S07]  /*03a0*/  MOV R8, 0x3c0 ;  /* 0x000003c000087802 */ /* 0x000fce0000000f00 */
[----:B0-----:R-:W-:Y:S05]  /*03b0*/  CALL.REL.NOINC `($__internal_0_$__cuda_sm3x_div_rn_noftz_f32_slowpath) ;  /* 0x00000000004c7944 */ /* 0x001fea0003c00000 */
.L_x_3:
[----:B------:R-:W1:Y:S01]  /*03c0*/  F2I.U32.TRUNC.NTZ R0, R0 ;  /* 0x0000000000007305 */ /* 0x000e62000020f000 */
[----:B------:R-:W-:-:S07]  /*03d0*/  IMAD.MOV.U32 R3, RZ, RZ, RZ ;  /* 0x000000ffff037224 */ /* 0x000fce00078e00ff */
.L_x_4:
[----:B-1----:R-:W-:Y:S02]  /*03e0*/  IADD3 R9, PT, PT, R0, R3, RZ ;  /* 0x0000000300097210 */ /* 0x002fe40007ffe0ff */
[----:B--2---:R-:W-:-:S03]  /*03f0*/  LEA.HI R11, R3, R6, RZ, 0x1e ;  /* 0x00000006030b7211 */ /* 0x004fc600078ff0ff */
[----:B------:R-:W-:-:S04]  /*0400*/  IMAD.WIDE.U32 R8, R9, 0x4, R4 ;  /* 0x0000000409087825 */ /* 0x000fc800078e0004 */
[----:B------:R-:W-:Y:S02]  /*0410*/  IMAD.WIDE.U32 R10, R11, 0x4, R4 ;  /* 0x000000040b0a7825 */ /* 0x000fe400078e0004 */
[----:B0-----:R-:W2:Y:S04]  /*0420*/  LDG.E R8, desc[UR8][R8.64] ;  /* 0x0000000808087981 */ /* 0x001ea8000c1e1900 */
[----:B------:R-:W2:Y:S01]  /*0430*/  LDG.E R7, desc[UR8][R10.64] ;  /* 0x000000080a077981 */ /* 0x000ea2000c1e1900 */
[----:B------:R-:W-:-:S05]  /*0440*/  VIADD R3, R3, 0x1 ;  /* 0x0000000103037836 */ /* 0x000fca0000000000 */
[----:B------:R-:W-:-:S04]  /*0450*/  I2FP.F32.U32 R13, R3 ;  /* 0x00000003000d7245 */ /* 0x000fc80000201000 */
[----:B------:R-:W-:Y:S01]  /*0460*/  FSETP.GT.AND P0, PT, R2, R13, PT ;  /* 0x0000000d0200720b */ /* 0x000fe20003f04000 */
[----:B--2---:R-:W-:-:S05]  /*0470*/  FADD R7, R8, R7 ;  /* 0x0000000708077221 */ /* 0x004fca0000000000 */
[----:B------:R2:W-:Y:S07]  /*0480*/  STG.E desc[UR8][R10.64], R7 ;  /* 0x000000070a007986 */ /* 0x0005ee000c101908 */
[----:B------:R-:W-:Y:S05]  /*0490*/  @P0 BRA `(.L_x_4) ;  /* 0xfffffffc00d00947 */ /* 0x000fea000383ffff */
.L_x_1:
[----:B------:R-:W1:Y:S01]  /*04a0*/  LDCU UR5, c[0x0][0x388] ;  /* 0x00007100ff0577ac */ /* 0x000e620008000800 */
[----:B------:R-:W-:-:S04]  /*04b0*/  UIADD3 UR4, UPT, UPT, UR4, 0x1, URZ ;  /* 0x0000000104047890 */ /* 0x000fc8000fffe0ff */
[----:B-1----:R-:W-:-:S09]  /*04c0*/  UISETP.NE.AND UP0, UPT, UR4, UR5, UPT ;  /* 0x000000050400728c */ /* 0x002fd2000bf05270 */
[----:B------:R-:W-:Y:S05]  /*04d0*/  BRA.U UP0, `(.L_x_5) ;  /* 0xfffffffd00087547 */ /* 0x000fea000b83ffff */
[----:B0-----:R-:W-:Y:S05]  /*04e0*/  EXIT ;  /* 0x000000000000794d */ /* 0x001fea0003800000 */
        .weak           $__internal_0_$__cuda_sm3x_div_rn_noftz_f32_slowpath
        .type           $__internal_0_$__cuda_sm3x_div_rn_noftz_f32_slowpath,@function
        .size           $__internal_0_$__cuda_sm3x_div_rn_noftz_f32_slowpath,(.L_x_15 - $__internal_0_$__cuda_sm3x_div_rn_noftz_f32_slowpath)
$__internal_0_$__cuda_sm3x_div_rn_noftz_f32_slowpath:
[----:B------:R-:W-:Y:S01]  /*04f0*/  SHF.R.U32.HI R9, RZ, 0x17, R7 ;  /* 0x00000017ff097819 */ /* 0x000fe20000011607 */
[----:B------:R-:W-:Y:S01]  /*0500*/  IMAD.MOV.U32 R12, RZ, RZ, 0x40400000 ;  /* 0x40400000ff0c7424 */ /* 0x000fe200078e00ff */
[----:B------:R-:W-:Y:S02]  /*0510*/  SHF.R.U32.HI R0, RZ, 0x17, R3 ;  /* 0x00000017ff007819 */ /* 0x000fe40000011603 */
[----:B------:R-:W-:Y:S02]  /*0520*/  LOP3.LUT R10, R9, 0xff, RZ, 0xc0, !PT ;  /* 0x000000ff090a7812 */ /* 0x000fe400078ec0ff */
[----:B------:R-:W-:-:S03]  /*0530*/  LOP3.LUT R14, R0, 0xff, RZ, 0xc0, !PT ;  /* 0x000000ff000e7812 */ /* 0x000fc600078ec0ff */
[----:B------:R-:W-:Y:S02]  /*0540*/  VIADD R11, R10, 0xffffffff ;  /* 0xffffffff0a0b7836 */ /* 0x000fe40000000000 */
[----:B------:R-:W-:-:S03]  /*0550*/  VIADD R13, R14, 0xffffffff ;  /* 0xffffffff0e0d7836 */ /* 0x000fc60000000000 */
[----:B------:R-:W-:-:S04]  /*0560*/  ISETP.GT.U32.AND P0, PT, R11, 0xfd, PT ;  /* 0x000000fd0b00780c */ /* 0x000fc80003f04070 */
[----:B------:R-:W-:-:S13]  /*0570*/  ISETP.GT.U32.OR P0, PT, R13, 0xfd, P0 ;  /* 0x000000fd0d00780c */ /* 0x000fda0000704470 */
[----:B------:R-:W-:Y:S01]  /*0580*/  @!P0 IMAD.MOV.U32 R9, RZ, RZ, RZ ;  /* 0x000000ffff098224 */ /* 0x000fe200078e00ff */
[----:B------:R-:W-:Y:S06]  /*0590*/  @!P0 BRA `(.L_x_6) ;  /* 0x0000000000608947 */ /* 0x000fec0003800000 */
[----:B------:R-:W-:Y:S01]  /*05a0*/  HFMA2 R0, -RZ, RZ, 2.125, 0 ;  /* 0x40400000ff007431 */ /* 0x000fe200000001ff */
[----:B------:R-:W-:-:S04]  /*05b0*/  FSETP.GTU.FTZ.AND P0, PT, |R3|, +INF , PT ;  /* 0x7f8000000300780b */ /* 0x000fc80003f1c200 */
[----:B------:R-:W-:-:S04]  /*05c0*/  FSETP.GTU.FTZ.AND P1, PT, |R0|, +INF , PT ;  /* 0x7f8000000000780b */ /* 0x000fc80003f3c200 */
[----:B------:R-:W-:-:S13]  /*05d0*/  PLOP3.LUT P0, PT, P0, P1, PT, 0xf8, 0x8f ;  /* 0x00000000008f781c */ /* 0x000fda0000703f70 */
[----:B------:R-:W-:Y:S05]  /*05e0*/  @P0 BRA `(.L_x_7) ;  /* 0x0000000400440947 */ /* 0x000fea0003800000 */
[----:B------:R-:W-:-:S13]  /*05f0*/  LOP3.LUT P0, RZ, R12, 0x7fffffff, R3, 0xc8, !PT ;  /* 0x7fffffff0cff7812 */ /* 0x000fda000780c803 */
[----:B------:R-:W-:Y:S05]  /*0600*/  @!P0 BRA `(.L_x_8) ;  /* 0x0000000400348947 */ /* 0x000fea0003800000 */
[C---:B------:R-:W-:Y:S02]  /*0610*/  FSETP.NEU.FTZ.AND P2, PT, |R3|.reuse, +INF , PT ;  /* 0x7f8000000300780b */ /* 0x040fe40003f5d200 */
[----:B------:R-:W-:Y:S02]  /*0620*/  FSETP.NEU.FTZ.AND P1, PT, |R0|, +INF , PT ;  /* 0x7f8000000000780b */ /* 0x000fe40003f3d200 */
[----:B------:R-:W-:-:S11]  /*0630*/  FSETP.NEU.FTZ.AND P0, PT, |R3|, +INF , PT ;  /* 0x7f8000000300780b */ /* 0x000fd60003f1d200 */
[----:B------:R-:W-:Y:S05]  /*0640*/  @!P1 BRA !P2, `(.L_x_8) ;  /* 0x0000000400249947 */ /* 0x000fea0005000000 */
[----:B------:R-:W-:-:S04]  /*0650*/  LOP3.LUT P2, RZ, R3, 0x7fffffff, RZ, 0xc0, !PT ;  /* 0x7fffffff03ff7812 */ /* 0x000fc8000784c0ff */
[----:B------:R-:W-:-:S13]  /*0660*/  PLOP3.LUT P1, PT, P1, P2, PT, 0x2f, 0xf2 ;  /* 0x0000000000f2781c */ /* 0x000fda0000f24577 */
[----:B------:R-:W-:Y:S05]  /*0670*/  @P1 BRA `(.L_x_9) ;  /* 0x0000000400101947 */ /* 0x000fea0003800000 */
[----:B------:R-:W-:-:S04]  /*0680*/  LOP3.LUT P1, RZ, R12, 0x7fffffff, RZ, 0xc0, !PT ;  /* 0x7fffffff0cff7812 */ /* 0x000fc8000782c0ff */
[----:B------:R-:W-:-:S13]  /*0690*/  PLOP3.LUT P0, PT, P0, P1, PT, 0x2f, 0xf2 ;  /* 0x0000000000f2781c */ /* 0x000fda0000702577 */
[----:B------:R-:W-:Y:S05]  /*06a0*/  @P0 BRA `(.L_x_10) ;  /* 0x0000000000f80947 */ /* 0x000fea0003800000 */
[----:B------:R-:W-:Y:S02]  /*06b0*/  ISETP.GE.AND P0, PT, R13, RZ, PT ;  /* 0x000000ff0d00720c */ /* 0x000fe40003f06270 */
[----:B------:R-:W-:-:S11]  /*06c0*/  ISETP.GE.AND P1, PT, R11, RZ, PT ;  /* 0x000000ff0b00720c */ /* 0x000fd60003f26270 */
[----:B------:R-:W-:Y:S02]  /*06d0*/  @P0 IMAD.MOV.U32 R9, RZ, RZ, RZ ;  /* 0x000000ffff090224 */ /* 0x000fe400078e00ff */
[----:B------:R-:W-:Y:S01]  /*06e0*/  @!P0 FFMA R3, R3, 1.84467440737095516160e+19, RZ ;  /* 0x5f80000003038823 */ /* 0x000fe200000000ff */
[----:B------:R-:W-:Y:S02]  /*06f0*/  @!P0 IMAD.MOV.U32 R9, RZ, RZ, -0x40 ;  /* 0xffffffc0ff098424 */ /* 0x000fe400078e00ff */
[----:B------:R-:W-:Y:S02]  /*0700*/  @!P1 FFMA R12, R0, 1.84467440737095516160e+19, RZ ;  /* 0x5f800000000c9823 */ /* 0x000fe400000000ff */
[----:B------:R-:W-:-:S07]  /*0710*/  @!P1 VIADD R9, R9, 0x40 ;  /* 0x0000004009099836 */ /* 0x000fce0000000000 */
.L_x_6:
[----:B------:R-:W-:-:S05]  /*0720*/  LEA R11, R10, 0xc0800000, 0x17 ;  /* 0xc08000000a0b7811 */ /* 0x000fca00078eb8ff */
[----:B------:R-:W-:Y:S01]  /*0730*/  IMAD.IADD R12, R12, 0x1, -R11 ;  /* 0x000000010c0c7824 */ /* 0x000fe200078e0a0b */
[----:B------:R-:W-:-:S03]  /*0740*/  IADD3 R11, PT, PT, R14, -0x7f, RZ ;  /* 0xffffff810e0b7810 */ /* 0x000fc60007ffe0ff */
[----:B------:R-:W0:Y:S01]  /*0750*/  MUFU.RCP R13, R12 ;  /* 0x0000000c000d7308 */ /* 0x000e220000001000 */
[----:B------:R-:W-:Y:S01]  /*0760*/  FADD.FTZ R15, -R12, -RZ ;  /* 0x800000ff0c0f7221 */ /* 0x000fe20000010100 */
[C---:B------:R-:W-:Y:S01]  /*0770*/  IMAD R0, R11.reuse, -0x800000, R3 ;  /* 0xff8000000b007824 */ /* 0x040fe200078e0203 */
[----:B------:R-:W-:-:S05]  /*0780*/  IADD3 R10, PT, PT, R11, 0x7f, -R10 ;  /* 0x0000007f0b0a7810 */ /* 0x000fca0007ffe80a */
[----:B------:R-:W-:Y:S02]  /*0790*/  IMAD.IADD R10, R10, 0x1, R9 ;  /* 0x000000010a0a7824 */ /* 0x000fe400078e0209 */
[----:B0-----:R-:W-:-:S04]  /*07a0*/  FFMA R14, R13, R15, 1 ;  /* 0x3f8000000d0e7423 */ /* 0x001fc8000000000f */
[----:B------:R-:W-:-:S04]  /*07b0*/  FFMA R16, R13, R14, R13 ;  /* 0x0000000e0d107223 */ /* 0x000fc8000000000d */
[----:B------:R-:W-:-:S04]  /*07c0*/  FFMA R3, R0, R16, RZ ;  /* 0x0000001000037223 */ /* 0x000fc800000000ff */
[----:B------:R-:W-:-:S04]  /*07d0*/  FFMA R14, R15, R3, R0 ;  /* 0x000000030f0e7223 */ /* 0x000fc80000000000 */
[----:B------:R-:W-:-:S04]  /*07e0*/  FFMA R13, R16, R14, R3 ;  /* 0x0000000e100d7223 */ /* 0x000fc80000000003 */
[----:B------:R-:W-:-:S04]  /*07f0*/  FFMA R14, R15, R13, R0 ;  /* 0x0000000d0f0e7223 */ /* 0x000fc80000000000 */
[----:B------:R-:W-:-:S05]  /*0800*/  FFMA R0, R16, R14, R13 ;  /* 0x0000000e10007223 */ /* 0x000fca000000000d */
[----:B------:R-:W-:-:S04]  /*0810*/  SHF.R.U32.HI R3, RZ, 0x17, R0 ;  /* 0x00000017ff037819 */ /* 0x000fc80000011600 */
[----:B------:R-:W-:-:S05]  /*0820*/  LOP3.LUT R3, R3, 0xff, RZ, 0xc0, !PT ;  /* 0x000000ff03037812 */ /* 0x000fca00078ec0ff */
[----:B------:R-:W-:-:S04]  /*0830*/  IMAD.IADD R11, R3, 0x1, R10 ;  /* 0x00000001030b7824 */ /* 0x000fc800078e020a */
[----:B------:R-:W-:-:S05]  /*0840*/  VIADD R3, R11, 0xffffffff ;  /* 0xffffffff0b037836 */ /* 0x000fca0000000000 */
[----:B------:R-:W-:-:S13]  /*0850*/  ISETP.GE.U32.AND P0, PT, R3, 0xfe, PT ;  /* 0x000000fe0300780c */ /* 0x000fda0003f06070 */
[----:B------:R-:W-:Y:S05]  /*0860*/  @!P0 BRA `(.L_x_11) ;  /* 0x0000000000808947 */ /* 0x000fea0003800000 */
[----:B------:R-:W-:-:S13]  /*0870*/  ISETP.GT.AND P0, PT, R11, 0xfe, PT ;  /* 0x000000fe0b00780c */ /* 0x000fda0003f04270 */
[----:B------:R-:W-:Y:S05]  /*0880*/  @P0 BRA `(.L_x_12) ;  /* 0x00000000006c0947 */ /* 0x000fea0003800000 */
[----:B------:R-:W-:-:S13]  /*0890*/  ISETP.GE.AND P0, PT, R11, 0x1, PT ;  /* 0x000000010b00780c */ /* 0x000fda0003f06270 */
[----:B------:R-:W-:Y:S05]  /*08a0*/  @P0 BRA `(.L_x_13) ;  /* 0x0000000000980947 */ /* 0x000fea0003800000 */
[----:B------:R-:W-:Y:S02]  /*08b0*/  ISETP.GE.AND P0, PT, R11, -0x18, PT ;  /* 0xffffffe80b00780c */ /* 0x000fe40003f06270 */
[----:B------:R-:W-:-:S11]  /*08c0*/  LOP3.LUT R0, R0, 0x80000000, RZ, 0xc0, !PT ;  /* 0x8000000000007812 */ /* 0x000fd600078ec0ff */
[----:B------:R-:W-:Y:S05]  /*08d0*/  @!P0 BRA `(.L_x_13) ;  /* 0x00000000008c8947 */ /* 0x000fea0003800000 */
[CCC-:B------:R-:W-:Y:S01]  /*08e0*/  FFMA.RZ R3, R16.reuse, R14.reuse, R13.reuse ;  /* 0x0000000e10037223 */ /* 0x1c0fe2000000c00d */
[C---:B------:R-:W-:Y:S02]  /*08f0*/  VIADD R12, R11.reuse, 0x20 ;  /* 0x000000200b0c7836 */ /* 0x040fe40000000000 */
[CCC-:B------:R-:W-:Y:S01]  /*0900*/  FFMA.RM R10, R16.reuse, R14.reuse, R13.reuse ;  /* 0x0000000e100a7223 */ /* 0x1c0fe2000000400d */
[----:B------:R-:W-:Y:S02]  /*0910*/  ISETP.NE.AND P2, PT, R11, RZ, PT ;  /* 0x000000ff0b00720c */ /* 0x000fe40003f45270 */
[----:B------:R-:W-:Y:S01]  /*0920*/  LOP3.LUT R9, R3, 0x7fffff, RZ, 0xc0, !PT ;  /* 0x007fffff03097812 */ /* 0x000fe200078ec0ff */
[----:B------:R-:W-:Y:S01]  /*0930*/  FFMA.RP R3, R16, R14, R13 ;  /* 0x0000000e10037223 */ /* 0x000fe2000000800d */
[----:B------:R-:W-:Y:S02]  /*0940*/  ISETP.NE.AND P1, PT, R11, RZ, PT ;  /* 0x000000ff0b00720c */ /* 0x000fe40003f25270 */
[----:B------:R-:W-:-:S02]  /*0950*/  LOP3.LUT R9, R9, 0x800000, RZ, 0xfc, !PT ;  /* 0x0080000009097812 */ /* 0x000fc400078efcff */
[----:B------:R-:W-:Y:S02]  /*0960*/  IADD3 R11, PT, PT, -R11, RZ, RZ ;  /* 0x000000ff0b0b7210 */ /* 0x000fe40007ffe1ff */
[----:B------:R-:W-:Y:S02]  /*0970*/  SHF.L.U32 R12, R9, R12, RZ ;  /* 0x0000000c090c7219 */ /* 0x000fe400000006ff */
[----:B------:R-:W-:Y:S02]  /*0980*/  FSETP.NEU.FTZ.AND P0, PT, R3, R10, PT ;  /* 0x0000000a0300720b */ /* 0x000fe40003f1d000 */
[----:B------:R-:W-:Y:S02]  /*0990*/  SEL R10, R11, RZ, P2 ;  /* 0x000000ff0b0a7207 */ /* 0x000fe40001000000 */
[----:B------:R-:W-:Y:S02]  /*09a0*/  ISETP.NE.AND P1, PT, R12, RZ, P1 ;  /* 0x000000ff0c00720c */ /* 0x000fe40000f25270 */
[----:B------:R-:W-:-:S02]  /*09b0*/  SHF.R.U32.HI R10, RZ, R10, R9 ;  /* 0x0000000aff0a7219 */ /* 0x000fc40000011609 */
[----:B------:R-:W-:Y:S02]  /*09c0*/  PLOP3.LUT P0, PT, P0, P1, PT, 0xf8, 0x8f ;  /* 0x00000000008f781c */ /* 0x000fe40000703f70 */
[----:B------:R-:W-:Y:S02]  /*09d0*/  SHF.R.U32.HI R12, RZ, 0x1, R10 ;  /* 0x00000001ff0c7819 */ /* 0x000fe4000001160a */
[----:B------:R-:W-:-:S04]  /*09e0*/  SEL R3, RZ, 0x1, !P0 ;  /* 0x00000001ff037807 */ /* 0x000fc80004000000 */
[----:B------:R-:W-:-:S04]  /*09f0*/  LOP3.LUT R3, R3, 0x1, R12, 0xf8, !PT ;  /* 0x0000000103037812 */ /* 0x000fc800078ef80c */
[----:B------:R-:W-:-:S05]  /*0a00*/  LOP3.LUT R3, R3, R10, RZ, 0xc0, !PT ;  /* 0x0000000a03037212 */ /* 0x000fca00078ec0ff */
[----:B------:R-:W-:-:S05]  /*0a10*/  IMAD.IADD R3, R12, 0x1, R3 ;  /* 0x000000010c037824 */ /* 0x000fca00078e0203 */
[----:B------:R-:W-:Y:S01]  /*0a20*/  LOP3.LUT R0, R3, R0, RZ, 0xfc, !PT ;  /* 0x0000000003007212 */ /* 0x000fe200078efcff */
[----:B------:R-:W-:Y:S06]  /*0a30*/  BRA `(.L_x_13) ;  /* 0x0000000000347947 */ /* 0x000fec0003800000 */
.L_x_12:
[----:B------:R-:W-:-:S04]  /*0a40*/  LOP3.LUT R0, R0, 0x80000000, RZ, 0xc0, !PT ;  /* 0x8000000000007812 */ /* 0x000fc800078ec0ff */
[----:B------:R-:W-:Y:S01]  /*0a50*/  LOP3.LUT R0, R0, 0x7f800000, RZ, 0xfc, !PT ;  /* 0x7f80000000007812 */ /* 0x000fe200078efcff */
[----:B------:R-:W-:Y:S06]  /*0a60*/  BRA `(.L_x_13) ;  /* 0x0000000000287947 */ /* 0x000fec0003800000 */
.L_x_11:
[----:B------:R-:W-:Y:S01]  /*0a70*/  IMAD R0, R10, 0x800000, R0 ;  /* 0x008000000a007824 */ /* 0x000fe200078e0200 */
[----:B------:R-:W-:Y:S06]  /*0a80*/  BRA `(.L_x_13) ;  /* 0x0000000000207947 */ /* 0x000fec0003800000 */
.L_x_10:
[----:B------:R-:W-:-:S04]  /*0a90*/  LOP3.LUT R0, R12, 0x80000000, R3, 0x48, !PT ;  /* 0x800000000c007812 */ /* 0x000fc800078e4803 */
[----:B------:R-:W-:Y:S01]  /*0aa0*/  LOP3.LUT R0, R0, 0x7f800000, RZ, 0xfc, !PT ;  /* 0x7f80000000007812 */ /* 0x000fe200078efcff */
[----:B------:R-:W-:Y:S06]  /*0ab0*/  BRA `(.L_x_13) ;  /* 0x0000000000147947 */ /* 0x000fec0003800000 */
.L_x_9:
[----:B------:R-:W-:Y:S01]  /*0ac0*/  LOP3.LUT R0, R12, 0x80000000, R3, 0x48, !PT ;  /* 0x800000000c007812 */ /* 0x000fe200078e4803 */
[----:B------:R-:W-:Y:S06]  /*0ad0*/  BRA `(.L_x_13) ;  /* 0x00000000000c7947 */ /* 0x000fec0003800000 */
.L_x_8:
[----:B------:R-:W0:Y:S01]  /*0ae0*/  MUFU.RSQ R0, -QNAN ;  /* 0xffc0000000007908 */ /* 0x000e220000001400 */
[----:B------:R-:W-:Y:S05]  /*0af0*/  BRA `(.L_x_13) ;  /* 0x0000000000047947 */ /* 0x000fea0003800000 */
.L_x_7:
[----:B------:R-:W-:-:S07]  /*0b00*/  FADD.FTZ R0, R3, R0 ;  /* 0x0000000003007221 */ /* 0x000fce0000010000 */
.L_x_13:
[----:B------:R-:W-:-:S04]  /*0b10*/  IMAD.MOV.U32 R9, RZ, RZ, 0x0 ;  /* 0x00000000ff097424 */ /* 0x000fc800078e00ff */
[----:B0-----:R-:W-:Y:S05]  /*0b20*/  RET.REL.NODEC R8 `(mortonBuildKernel) ;  /* 0xfffffff408347950 */ /* 0x001fea0003c3ffff */
.L_x_14:
        /* <DEDUP_REMOVED lines=13> */
.L_x_15:


//--------------------- .nv.shared.reserved.0     --------------------------
	.section	.nv.shared.reserved.0,"aw",@nobits
	.weak		__nv_reservedSMEM_offset_0_alias
	.size		__nv_reservedSMEM_offset_0_alias, 0, 64
	.other		__nv_reservedSMEM_offset_0_alias,@"STO_CUDA_RESERVED_SHARED STV_DEFAULT"
__nv_reservedSMEM_offset_0_alias:
	.zero		0
	.zero		64


//--------------------- .nv.constant0.mortonClearKernel --------------------------
	.section	.nv.constant0.mortonClearKernel,"a",@progbits
	.sectionflags	@""
	.align	4
.nv.constant0.mortonClearKernel:
	.zero		908


//--------------------- .nv.constant0.mortonBuildKernel --------------------------
	.section	.nv.constant0.mortonBuildKernel,"a",@progbits
	.sectionflags	@""
	.align	4
.nv.constant0.mortonBuildKernel:
	.zero		916


//--------------------- SYMBOLS --------------------------

	.type		.nv.reservedSmem.offset0,@object
	.size		.nv.reservedSmem.offset0,0x4
